	.headerflags	@"EF_CUDA_TEXMODE_UNIFIED EF_CUDA_64BIT_ADDRESS EF_CUDA_SM86 EF_CUDA_VIRTUAL_SM(EF_CUDA_SM86)"
	.elftype	@"ET_EXEC"


//--------------------- .nv.info                  --------------------------
	.section	.nv.info,"",@"SHT_CUDA_INFO"
	.align	4


	//----- nvinfo : EIATTR_REGCOUNT
	.align		4
        /*0000*/ 	.byte	0x04, 0x2f
        /*0002*/ 	.short	(.L_1 - .L_0)
	.align		4
.L_0:
        /*0004*/ 	.word	index@(debug_timer_clock64_kernel)
        /*0008*/ 	.word	0x00000010


	//----- nvinfo : EIATTR_MIN_STACK_SIZE
	.align		4
.L_1:
        /*000c*/ 	.byte	0x04, 0x12
        /*000e*/ 	.short	(.L_3 - .L_2)
	.align		4
.L_2:
        /*0010*/ 	.word	index@(debug_timer_clock64_kernel)
        /*0014*/ 	.word	0x00000000


	//----- nvinfo : EIATTR_FRAME_SIZE
	.align		4
.L_3:
        /*0018*/ 	.byte	0x04, 0x11
        /*001a*/ 	.short	(.L_5 - .L_4)
	.align		4
.L_4:
        /*001c*/ 	.word	index@(debug_timer_clock64_kernel)
        /*0020*/ 	.word	0x00000000


	//----- nvinfo : EIATTR_MIN_STACK_SIZE
	.align		4
.L_5:
        /*0024*/ 	.byte	0x04, 0x12
        /*0026*/ 	.short	(.L_7 - .L_6)
	.align		4
.L_6:
        /*0028*/ 	.word	index@(debug_timer_clock64_kernel)
        /*002c*/ 	.word	0x00000000
.L_7:


//--------------------- .nv.info.debug_timer_clock64_kernel --------------------------
	.section	.nv.info.debug_timer_clock64_kernel,"",@"SHT_CUDA_INFO"
	.sectionflags	@""
	.align	4


	//----- nvinfo : EIATTR_CUDA_API_VERSION
	.align		4
        /*0000*/ 	.byte	0x04, 0x37
        /*0002*/ 	.short	(.L_9 - .L_8)
.L_8:
        /*0004*/ 	.word	0x0000007c


	//----- nvinfo : EIATTR_SW2861232_WAR
	.align		4
.L_9:
        /*0008*/ 	.byte	0x01, 0x35
	.zero		2


	//----- nvinfo : EIATTR_PARAM_CBANK
	.align		4
        /*000c*/ 	.byte	0x04, 0x0a
        /*000e*/ 	.short	(.L_11 - .L_10)
	.align		4
.L_10:
        /*0010*/ 	.word	index@(.nv.constant0.debug_timer_clock64_kernel)
        /*0014*/ 	.short	0x0160
        /*0016*/ 	.short	0x0020


	//----- nvinfo : EIATTR_CBANK_PARAM_SIZE
	.align		4
.L_11:
        /*0018*/ 	.byte	0x03, 0x19
        /*001a*/ 	.short	0x0020


	//----- nvinfo : EIATTR_KPARAM_INFO
	.align		4
        /*001c*/ 	.byte	0x04, 0x17
        /*001e*/ 	.short	(.L_13 - .L_12)
.L_12:
        /*0020*/ 	.word	0x00000000
        /*0024*/ 	.short	0x0003
        /*0026*/ 	.short	0x0018
        /*0028*/ 	.byte	0x00, 0xf0, 0x21, 0x00


	//----- nvinfo : EIATTR_KPARAM_INFO
	.align		4
.L_13:
        /*002c*/ 	.byte	0x04, 0x17
        /*002e*/ 	.short	(.L_15 - .L_14)
.L_14:
        /*0030*/ 	.word	0x00000000
        /*0034*/ 	.short	0x0002
        /*0036*/ 	.short	0x0010
        /*0038*/ 	.byte	0x00, 0xf0, 0x21, 0x00


	//----- nvinfo : EIATTR_KPARAM_INFO
	.align		4
.L_15:
        /*003c*/ 	.byte	0x04, 0x17
        /*003e*/ 	.short	(.L_17 - .L_16)
.L_16:
        /*0040*/ 	.word	0x00000000
        /*0044*/ 	.short	0x0001
        /*0046*/ 	.short	0x0008
        /*0048*/ 	.byte	0x00, 0xf0, 0x21, 0x00


	//----- nvinfo : EIATTR_KPARAM_INFO
	.align		4
.L_17:
        /*004c*/ 	.byte	0x04, 0x17
        /*004e*/ 	.short	(.L_19 - .L_18)
.L_18:
        /*0050*/ 	.word	0x00000000
        /*0054*/ 	.short	0x0000
        /*0056*/ 	.short	0x0000
        /*0058*/ 	.byte	0x00, 0xf0, 0x21, 0x00


	//----- nvinfo : EIATTR_MAXREG_COUNT
	.align		4
.L_19:
        /*005c*/ 	.byte	0x03, 0x1b
        /*005e*/ 	.short	0x00ff


	//----- nvinfo : EIATTR_EXIT_INSTR_OFFSETS
	.align		4
        /*0060*/ 	.byte	0x04, 0x1c
        /*0062*/ 	.short	(.L_21 - .L_20)


	//   ....[0]....
.L_20:
        /*0064*/ 	.word	0x00004520


	//   ....[1]....
        /*0068*/ 	.word	0x00004540


	//----- nvinfo : EIATTR_MAX_THREADS
	.align		4
.L_21:
        /*006c*/ 	.byte	0x04, 0x05
        /*006e*/ 	.short	(.L_23 - .L_22)
.L_22:
        /*0070*/ 	.word	0x00000020
        /*0074*/ 	.word	0x00000001
        /*0078*/ 	.word	0x00000001


	//----- nvinfo : EIATTR_CRS_STACK_SIZE
	.align		4
.L_23:
        /*007c*/ 	.byte	0x04, 0x1e
        /*007e*/ 	.short	(.L_25 - .L_24)
.L_24:
        /*0080*/ 	.word	0x00000000
.L_25:


//--------------------- .nv.callgraph             --------------------------
	.section	.nv.callgraph,"",@"SHT_CUDA_CALLGRAPH"
	.align	4
	.sectionentsize	8
	.align		4
        /*0000*/ 	.word	0x00000000
	.align		4
        /*0004*/ 	.word	0xffffffff
	.align		4
        /*0008*/ 	.word	0x00000000
	.align		4
        /*000c*/ 	.word	0xfffffffe
	.align		4
        /*0010*/ 	.word	0x00000000
	.align		4
        /*0014*/ 	.word	0xfffffffd
	.align		4
        /*0018*/ 	.word	0x00000000
	.align		4
        /*001c*/ 	.word	0xfffffffc


//--------------------- .nv.rel.action            --------------------------
	.section	.nv.rel.action,"",@"SHT_CUDA_RELOCINFO"
	.align	8
	.sectionentsize	8
        /*0000*/ 	.byte	0x73, 0x00, 0x00, 0x00, 0x00, 0x00, 0x00, 0x00, 0x00, 0x00, 0x00, 0x11, 0x25, 0x00, 0x05, 0x36


//--------------------- .nv.constant0.debug_timer_clock64_kernel --------------------------
	.section	.nv.constant0.debug_timer_clock64_kernel,"a",@progbits
	.sectionflags	@""
	.align	4
.nv.constant0.debug_timer_clock64_kernel:
	.zero		384


//--------------------- .text.debug_timer_clock64_kernel --------------------------
	.section	.text.debug_timer_clock64_kernel,"ax",@progbits
	.sectioninfo	@"SHI_REGISTERS=16"
	.align	128
        .global         debug_timer_clock64_kernel
        .type           debug_timer_clock64_kernel,@function
        .size           debug_timer_clock64_kernel,(.L_x_3 - debug_timer_clock64_kernel)
        .other          debug_timer_clock64_kernel,@"STO_CUDA_ENTRY STV_DEFAULT"
debug_timer_clock64_kernel:
.text.debug_timer_clock64_kernel:
[----:B------:R-:W-:Y:S02]  /*0000*/  MOV R1, c[0x0][0x28] ;  /* 0x00000a0000017a02 */ /* 0x000fe40000000f00 */
[----:B------:R-:W0:Y:S01]  /*0010*/  S2R R0, SR_TID.X ;  /* 0x0000000000007919 */ /* 0x000e220000002100 */
[----:B------:R-:W-:-:S03]  /*0020*/  ULDC.64 UR4, c[0x0][0x118] ;  /* 0x0000460000047ab9 */ /* 0x000fc60000000a00 */
[----:B------:R-:W1:Y:S01]  /*0030*/  S2R R3, SR_CTAID.X ;  /* 0x0000000000037919 */ /* 0x000e620000002500 */
[----:B0-----:R-:W-:-:S04]  /*0040*/  LOP3.LUT R0, R0, 0x1f, RZ, 0xc0, !PT ;  /* 0x0000001f00007812 */ /* 0x001fc800078ec0ff */
[----:B-1----:R-:W-:-:S04]  /*0050*/  LEA R0, R3, R0, 0x5 ;  /* 0x0000000003007211 */ /* 0x002fc800078e28ff */
[----:B------:R-:W-:-:S06]  /*0060*/  ISETP.GE.AND P2, PT, R0, 0x20, PT ;  /* 0x000000200000780c */ /* 0x000fcc0003f46270 */
[----:B------:R-:W-:-:S07]  /*0070*/  CS2R R2, SR_CLOCKLO ;  /* 0x0000000000027805 */ /* 0x000fce0000015000 */
[----:B------:R-:W-:-:S06]  /*0080*/  CS2R R4, SR_CLOCKLO ;  /* 0x0000000000047805 */ /* 0x000fcc0000015000 */
[----:B------:R-:W-:-:S04]  /*0090*/  IADD3 R6, P0, -R2, R4, RZ ;  /* 0x0000000402067210 */ /* 0x000fc80007f1e1ff */
[----:B------:R-:W-:Y:S02]  /*00a0*/  ISETP.LT.U32.AND P1, PT, R6, -0x1, PT ;  /* 0xffffffff0600780c */ /* 0x000fe40003f21070 */
[----:B------:R-:W-:Y:S02]  /*00b0*/  IADD3.X R7, ~R3, R5, RZ, P0, !PT ;  /* 0x0000000503077210 */ /* 0x000fe400007fe5ff */
[----:B------:R-:W-:Y:S02]  /*00c0*/  ISETP.NE.U32.AND P0, PT, R4, R2, PT ;  /* 0x000000020400720c */ /* 0x000fe40003f05070 */
[----:B------:R-:W-:Y:S02]  /*00d0*/  ISETP.LT.U32.AND.EX P1, PT, R7, 0x7fffffff, PT, P1 ;  /* 0x7fffffff0700780c */ /* 0x000fe40003f21110 */
[----:B------:R-:W-:Y:S02]  /*00e0*/  ISETP.NE.AND.EX P0, PT, R5, R3, PT, P0 ;  /* 0x000000030500720c */ /* 0x000fe40003f05300 */
[----:B------:R-:W-:-:S02]  /*00f0*/  SEL R2, R6, 0xffffffff, P1 ;  /* 0xffffffff06027807 */ /* 0x000fc40000800000 */
[----:B------:R-:W-:Y:S02]  /*0100*/  SEL R3, R7, 0x7fffffff, P1 ;  /* 0x7fffffff07037807 */ /* 0x000fe40000800000 */
[----:B------:R-:W-:Y:S02]  /*0110*/  SEL R2, R2, 0xffffffff, P0 ;  /* 0xffffffff02027807 */ /* 0x000fe40000000000 */
[----:B------:R-:W-:Y:S02]  /*0120*/  SEL R3, R3, 0x7fffffff, P0 ;  /* 0x7fffffff03037807 */ /* 0x000fe40000000000 */
[----:B------:R-:W-:-:S06]  /*0130*/  CS2R R6, SR_CLOCKLO ;  /* 0x0000000000067805 */ /* 0x000fcc0000015000 */
[----:B------:R-:W-:Y:S02]  /*0140*/  ISETP.NE.U32.AND P0, PT, R6, R4, PT ;  /* 0x000000040600720c */ /* 0x000fe40003f05070 */
[----:B------:R-:W-:Y:S02]  /*0150*/  IADD3 R9, P1, -R4, R6, RZ ;  /* 0x0000000604097210 */ /* 0x000fe40007f3e1ff */
[----:B------:R-:W-:Y:S02]  /*0160*/  ISETP.NE.AND.EX P0, PT, R7, R5, PT, P0 ;  /* 0x000000050700720c */ /* 0x000fe40003f05300 */
[----:B------:R-:W-:-:S02]  /*0170*/  IADD3.X R4, ~R5, R7, RZ, P1, !PT ;  /* 0x0000000705047210 */ /* 0x000fc40000ffe5ff */
[----:B------:R-:W-:-:S04]  /*0180*/  ISETP.LT.U32.AND P1, PT, R9, R2, PT ;  /* 0x000000020900720c */ /* 0x000fc80003f21070 */
[----:B------:R-:W-:-:S05]  /*0190*/  ISETP.LT.U32.AND.EX P1, PT, R4, R3, PT, P1 ;  /* 0x000000030400720c */ /* 0x000fca0003f21110 */
[----:B------:R-:W-:Y:S02]  /*01a0*/  @P0 SEL R2, R9, R2, P1 ;  /* 0x0000000209020207 */ /* 0x000fe40000800000 */
[----:B------:R-:W-:Y:S02]  /*01b0*/  @P0 SEL R3, R4, R3, P1 ;  /* 0x0000000304030207 */ /* 0x000fe40000800000 */
[----:B------:R-:W-:-:S06]  /*01c0*/  CS2R R4, SR_CLOCKLO ;  /* 0x0000000000047805 */ /* 0x000fcc0000015000 */
[----:B------:R-:W-:Y:S02]  /*01d0*/  ISETP.NE.U32.AND P0, PT, R4, R6, PT ;  /* 0x000000060400720c */ /* 0x000fe40003f05070 */
[----:B------:R-:W-:Y:S02]  /*01e0*/  IADD3 R9, P1, -R6, R4, RZ ;  /* 0x0000000406097210 */ /* 0x000fe40007f3e1ff */
[----:B------:R-:W-:Y:S02]  /*01f0*/  ISETP.NE.AND.EX P0, PT, R5, R7, PT, P0 ;  /* 0x000000070500720c */ /* 0x000fe40003f05300 */
[----:B------:R-:W-:Y:S02]  /*0200*/  IADD3.X R6, ~R7, R5, RZ, P1, !PT ;  /* 0x0000000507067210 */ /* 0x000fe40000ffe5ff */
        /* <DEDUP_REMOVED lines=16> */
[----:B------:R-:W-:-:S03]  /*0310*/  ISETP.NE.AND.EX P0, PT, R5, R7, PT, P0 ;  /* 0x000000070500720c */ /* 0x000fc60003f05300 */
[----:B------:R-:W-:Y:S01]  /*0320*/  IMAD.X R6, R5, 0x1, ~R7, P1 ;  /* 0x0000000105067824 */ /* 0x000fe200008e0e07 */
        /* <DEDUP_REMOVED lines=527> */
[----:B------:R-:W-:Y:S01]  /*2420*/  ISETP.NE.U32.AND P0, PT, R6, R4, PT ;  /* 0x000000040600720c */ /* 0x000fe20003f05070 */
[----:B------:R-:W-:Y:S01]  /*2430*/  BSSY B0, `(.L_x_0) ;  /* 0x0000010000007945 */ /* 0x000fe20003800000 */
[----:B------:R-:W-:Y:S02]  /*2440*/  IADD3 R9, P1, -R4, R6, RZ ;  /* 0x0000000604097210 */ /* 0x000fe40007f3e1ff */
[----:B------:R-:W-:Y:S02]  /*2450*/  ISETP.NE.AND.EX P0, PT, R7, R5, PT, P0 ;  /* 0x000000050700720c */ /* 0x000fe40003f05300 */
[----:B------:R-:W-:Y:S02]  /*2460*/  IADD3.X R4, ~R5, R7, RZ, P1, !PT ;  /* 0x0000000705047210 */ /* 0x000fe40000ffe5ff */
[----:B------:R-:W-:-:S02]  /*2470*/  ISETP.LT.U32.AND P1, PT, R9, R2, PT ;  /* 0x000000020900720c */ /* 0x000fc40003f21070 */
[----:B------:R-:W-:Y:S02]  /*2480*/  MOV R7, 0x8 ;  /* 0x0000000800077802 */ /* 0x000fe40000000f00 */
[----:B------:R-:W-:Y:S02]  /*2490*/  ISETP.LT.U32.AND.EX P1, PT, R4, R3, PT, P1 ;  /* 0x000000030400720c */ /* 0x000fe40003f21110 */
[----:B------:R-:W-:Y:S02]  /*24a0*/  MOV R5, 0x4 ;  /* 0x0000000400057802 */ /* 0x000fe40000000f00 */
[----:B------:R-:W-:Y:S02]  /*24b0*/  MOV R6, RZ ;  /* 0x000000ff00067202 */ /* 0x000fe40000000f00 */
[----:B------:R-:W-:Y:S01]  /*24c0*/  @P0 SEL R2, R9, R2, P1 ;  /* 0x0000000209020207 */ /* 0x000fe20000800000 */
[----:B------:R-:W-:Y:S01]  /*24d0*/  IMAD.WIDE R8, R0, R7, c[0x0][0x178] ;  /* 0x00005e0000087625 */ /* 0x000fe200078e0207 */
[----:B------:R-:W-:-:S03]  /*24e0*/  @P0 SEL R3, R4, R3, P1 ;  /* 0x0000000304030207 */ /* 0x000fc60000800000 */
[----:B------:R-:W-:Y:S02]  /*24f0*/  IMAD.WIDE R4, R0, R5, c[0x0][0x160] ;  /* 0x0000580000047625 */ /* 0x000fe400078e0205 */
[----:B------:R0:W-:Y:S01]  /*2500*/  @!P2 STG.E.64 [R8.64], R2 ;  /* 0x000000020800a986 */ /* 0x0001e2000c101b04 */
[----:B------:R-:W-:Y:S05]  /*2510*/  @P2 BRA `(.L_x_1) ;  /* 0x0000001000002947 */ /* 0x000fea0003800000 */
[----:B------:R1:W5:Y:S02]  /*2520*/  LDG.E R6, [R4.64] ;  /* 0x0000000404067981 */ /* 0x000364000c1e1900 */
.L_x_1:
[----:B------:R-:W-:Y:S05]  /*2530*/  BSYNC B0 ;  /* 0x0000000000007941 */ /* 0x000fea0003800000 */
.L_x_0:
[----:B-----5:R-:W-:-:S04]  /*2540*/  SEL R6, R6, RZ, !P2 ;  /* 0x000000ff06067207 */ /* 0x020fc80005000000 */
[----:B0-----:R0:W2:Y:S03]  /*2550*/  F2I.TRUNC.NTZ R9, R6 ;  /* 0x0000000600097305 */ /* 0x0010a6000020f100 */
[----:B------:R-:W-:Y:S02]  /*2560*/  CS2R R2, SR_CLOCKLO ;  /* 0x0000000000027805 */ /* 0x000fe40000015000 */
[----:B0-----:R-:W-:-:S05]  /*2570*/  MOV R6, 0x11 ;  /* 0x0000001100067802 */ /* 0x001fca0000000f00 */
[----:B--2---:R-:W-:-:S04]  /*2580*/  IMAD R9, R9, R6, 0x5 ;  /* 0x0000000509097424 */ /* 0x004fc800078e0206 */
[----:B------:R-:W-:-:S04]  /*2590*/  IMAD R9, R9, R6, 0x5 ;  /* 0x0000000509097424 */ /* 0x000fc800078e0206 */
        /* <DEDUP_REMOVED lines=497> */
[----:B------:R-:W-:Y:S02]  /*44b0*/  IMAD R9, R9, R6, 0x5 ;  /* 0x0000000509097424 */ /* 0x000fe400078e0206 */
[----:B------:R-:W-:-:S05]  /*44c0*/  CS2R R10, SR_CLOCKLO ;  /* 0x00000000000a7805 */ /* 0x000fca0000015000 */
[----:B------:R-:W-:Y:S01]  /*44d0*/  I2FP.F32.S32 R13, R9 ;  /* 0x00000009000d7245 */ /* 0x000fe20000201400 */
[----:B------:R-:W-:-:S04]  /*44e0*/  IMAD.WIDE R8, R0, R7, c[0x0][0x168] ;  /* 0x00005a0000087625 */ /* 0x000fc800078e0207 */
[----:B------:R0:W-:Y:S01]  /*44f0*/  @!P2 STG.E [R4.64], R13 ;  /* 0x0000000d0400a986 */ /* 0x0001e2000c101904 */
[----:B------:R-:W-:-:S03]  /*4500*/  IMAD.WIDE R6, R0, R7, c[0x0][0x170] ;  /* 0x00005c0000067625 */ /* 0x000fc600078e0207 */
[----:B------:R0:W-:Y:S01]  /*4510*/  @!P2 STG.E.64 [R8.64], R2 ;  /* 0x000000020800a986 */ /* 0x0001e2000c101b04 */
[----:B------:R-:W-:Y:S05]  /*4520*/  @P2 EXIT ;  /* 0x000000000000294d */ /* 0x000fea0003800000 */
[----:B------:R-:W-:Y:S01]  /*4530*/  STG.E.64 [R6.64], R10 ;  /* 0x0000000a06007986 */ /* 0x000fe2000c101b04 */
[----:B------:R-:W-:Y:S05]  /*4540*/  EXIT ;  /* 0x000000000000794d */ /* 0x000fea0003800000 */
.L_x_2:
[----:B------:R-:W-:-:S00]  /*4550*/  BRA `(.L_x_2) ;  /* 0xfffffff000007947 */ /* 0x000fc0000383ffff */
[----:B------:R-:W-:-:S00]  /*4560*/  NOP ;  /* 0x0000000000007918 */ /* 0x000fc00000000000 */
        /* <DEDUP_REMOVED lines=9> */
.L_x_3:
